.version 6.5
.target sm_30
.address_size 64

.visible .entry neg(
	.param .u64 input,
	.param .u64 output
)
{
	.reg .u64 	        in_addr;
    .reg .u64 	        out_addr;
    .reg .s32 	        temp1;

	ld.param.u64 	    in_addr, [input];
    ld.param.u64 	    out_addr, [output];

    ld.s32              temp1, [in_addr];
	neg.s32			    temp1, temp1;
    st.s32              [out_addr], temp1;
	ret;
}


// ===== COMPILED SASS (sm_100) =====

	.target	sm_100

	.elftype	@"ET_EXEC"


//--------------------- .note.nv.tkinfo           --------------------------
	.section	.note.nv.tkinfo,"",@"SHT_NOTE"
	.sectionflags	@"SHF_NOTE_NV_TKINFO"
	.tkinfo
        /*0018*/ 	.word	0x00000002
        /*0030*/ 	.string	""
        /*0030*/ 	.string	"ptxas"
        /*0030*/ 	.string	"Cuda compilation tools, release 13.0, V13.0.88"
        /*0030*/ 	.string	"Build cuda_13.0.r13.0/compiler.36424714_0"
        /*0030*/ 	.string	"-arch sm_100 "



//--------------------- .note.nv.cuinfo           --------------------------
	.section	.note.nv.cuinfo,"",@"SHT_NOTE"
	.sectionflags	@"SHF_NOTE_NV_CUINFO"
        /*0018*/ 	.short	0x0002
        /*001a*/ 	.short	0x001e
        /*001c*/ 	.short	0x0082
	.zero		2


//--------------------- .nv.info                  --------------------------
	.section	.nv.info,"",@"SHT_CUDA_INFO"
	.align	4


	//----- nvinfo : EIATTR_REGCOUNT
	.align		4
        /*0000*/ 	.byte	0x04, 0x2f
        /*0002*/ 	.short	(.L_1 - .L_0)
	.align		4
.L_0:
        /*0004*/ 	.word	index@(neg)
        /*0008*/ 	.word	0x0000000a


	//----- nvinfo : EIATTR_FRAME_SIZE
	.align		4
.L_1:
        /*000c*/ 	.byte	0x04, 0x11
        /*000e*/ 	.short	(.L_3 - .L_2)
	.align		4
.L_2:
        /*0010*/ 	.word	index@(neg)
        /*0014*/ 	.word	0x00000000


	//----- nvinfo : EIATTR_MIN_STACK_SIZE
	.align		4
.L_3:
        /*0018*/ 	.byte	0x04, 0x12
        /*001a*/ 	.short	(.L_5 - .L_4)
	.align		4
.L_4:
        /*001c*/ 	.word	index@(neg)
        /*0020*/ 	.word	0x00000000
.L_5:


//--------------------- .nv.compat                --------------------------
	.section	.nv.compat,"",@"SHT_CUDA_COMPAT_INFO"
	.align	4
        /*0000*/ 	.byte	0x02, 0x09, 0x00, 0x00, 0x02, 0x02, 0x01, 0x00, 0x02, 0x05, 0x05, 0x00, 0x03, 0x07, 0x01, 0x01
        /*0010*/ 	.byte	0x02, 0x03, 0x00, 0x00, 0x02, 0x06, 0x01, 0x00, 0x04, 0x0b, 0x08, 0x00, 0x09, 0x00, 0x00, 0x00
        /*0020*/ 	.byte	0x00, 0x00, 0x00, 0x00


//--------------------- .nv.info.neg              --------------------------
	.section	.nv.info.neg,"",@"SHT_CUDA_INFO"
	.sectionflags	@""
	.align	4


	//----- nvinfo : EIATTR_CUDA_API_VERSION
	.align		4
        /*0000*/ 	.byte	0x04, 0x37
        /*0002*/ 	.short	(.L_7 - .L_6)
.L_6:
        /*0004*/ 	.word	0x00000082


	//----- nvinfo : EIATTR_KPARAM_INFO
	.align		4
.L_7:
        /*0008*/ 	.byte	0x04, 0x17
        /*000a*/ 	.short	(.L_9 - .L_8)
.L_8:
        /*000c*/ 	.word	0x00000000
        /*0010*/ 	.short	0x0001
        /*0012*/ 	.short	0x0008
        /*0014*/ 	.byte	0x00, 0xf0, 0x21, 0x00


	//----- nvinfo : EIATTR_KPARAM_INFO
	.align		4
.L_9:
        /*0018*/ 	.byte	0x04, 0x17
        /*001a*/ 	.short	(.L_11 - .L_10)
.L_10:
        /*001c*/ 	.word	0x00000000
        /*0020*/ 	.short	0x0000
        /*0022*/ 	.short	0x0000
        /*0024*/ 	.byte	0x00, 0xf0, 0x21, 0x00


	//----- nvinfo : EIATTR_SPARSE_MMA_MASK
	.align		4
.L_11:
        /*0028*/ 	.byte	0x03, 0x50
        /*002a*/ 	.short	0x0000


	//----- nvinfo : EIATTR_MAXREG_COUNT
	.align		4
        /*002c*/ 	.byte	0x03, 0x1b
        /*002e*/ 	.short	0x00ff


	//----- nvinfo : EIATTR_MERCURY_ISA_VERSION
	.align		4
        /*0030*/ 	.byte	0x03, 0x5f
        /*0032*/ 	.short	0x0101


	//----- nvinfo : EIATTR_VRC_CTA_INIT_COUNT
	.align		4
        /*0034*/ 	.byte	0x02, 0x4a
	.zero		1
	.zero		1


	//----- nvinfo : EIATTR_EXIT_INSTR_OFFSETS
	.align		4
        /*0038*/ 	.byte	0x04, 0x1c
        /*003a*/ 	.short	(.L_13 - .L_12)


	//   ....[0]....
.L_12:
        /*003c*/ 	.word	0x00000070


	//----- nvinfo : EIATTR_CBANK_PARAM_SIZE
	.align		4
.L_13:
        /*0040*/ 	.byte	0x03, 0x19
        /*0042*/ 	.short	0x0010


	//----- nvinfo : EIATTR_PARAM_CBANK
	.align		4
        /*0044*/ 	.byte	0x04, 0x0a
        /*0046*/ 	.short	(.L_15 - .L_14)
	.align		4
.L_14:
        /*0048*/ 	.word	index@(.nv.constant0.neg)
        /*004c*/ 	.short	0x0380
        /*004e*/ 	.short	0x0010


	//----- nvinfo : EIATTR_SW_WAR
	.align		4
.L_15:
        /*0050*/ 	.byte	0x04, 0x36
        /*0052*/ 	.short	(.L_17 - .L_16)
.L_16:
        /*0054*/ 	.word	0x00000008
.L_17:


//--------------------- .nv.callgraph             --------------------------
	.section	.nv.callgraph,"",@"SHT_CUDA_CALLGRAPH"
	.align	4
	.sectionentsize	8
	.align		4
        /*0000*/ 	.word	0x00000000
	.align		4
        /*0004*/ 	.word	0xffffffff
	.align		4
        /*0008*/ 	.word	0x00000000
	.align		4
        /*000c*/ 	.word	0xfffffffe
	.align		4
        /*0010*/ 	.word	0x00000000
	.align		4
        /*0014*/ 	.word	0xfffffffd
	.align		4
        /*0018*/ 	.word	0x00000000
	.align		4
        /*001c*/ 	.word	0xfffffffc


//--------------------- .text.neg                 --------------------------
	.section	.text.neg,"ax",@progbits
	.align	128
        .global         neg
        .type           neg,@function
        .size           neg,(.L_x_1 - neg)
        .other          neg,@"STO_CUDA_ENTRY STV_DEFAULT"
neg:
.text.neg:
[----:B------:R-:W-:Y:S08]  /*0000*/  LDC R1, c[0x0][0x37c] ;  /* 0x0000df00ff017b82 */ /* 0x000ff00000000800 */
[----:B------:R-:W0:Y:S01]  /*0010*/  LDC.64 R2, c[0x0][0x380] ;  /* 0x0000e000ff027b82 */ /* 0x000e220000000a00 */
[----:B------:R-:W0:Y:S02]  /*0020*/  LDCU.64 UR4, c[0x0][0x358] ;  /* 0x00006b00ff0477ac */ /* 0x000e240008000a00 */
[----:B0-----:R-:W2:Y:S05]  /*0030*/  LD.E R2, desc[UR4][R2.64] ;  /* 0x0000000402027980 */ /* 0x001eaa000c101900 */
[----:B------:R-:W0:Y:S01]  /*0040*/  LDC.64 R4, c[0x0][0x388] ;  /* 0x0000e200ff047b82 */ /* 0x000e220000000a00 */
[----:B--2---:R-:W-:-:S05]  /*0050*/  IADD3 R7, PT, PT, -R2, RZ, RZ ;  /* 0x000000ff02077210 */ /* 0x004fca0007ffe1ff */
[----:B0-----:R-:W-:Y:S01]  /*0060*/  ST.E desc[UR4][R4.64], R7 ;  /* 0x0000000704007985 */ /* 0x001fe2000c101904 */
[----:B------:R-:W-:Y:S05]  /*0070*/  EXIT ;  /* 0x000000000000794d */ /* 0x000fea0003800000 */
.L_x_0:
[----:B------:R-:W-:-:S00]  /*0080*/  BRA `(.L_x_0) ;  /* 0xfffffffc00fc7947 */ /* 0x000fc0000383ffff */
[----:B------:R-:W-:-:S00]  /*0090*/  NOP ;  /* 0x0000000000007918 */ /* 0x000fc00000000000 */
        /* <DEDUP_REMOVED lines=14> */
.L_x_1:


//--------------------- .nv.shared.reserved.0     --------------------------
	.section	.nv.shared.reserved.0,"aw",@nobits
	.weak		__nv_reservedSMEM_offset_0_alias
	.size		__nv_reservedSMEM_offset_0_alias, 0, 64
	.other		__nv_reservedSMEM_offset_0_alias,@"STO_CUDA_RESERVED_SHARED STV_DEFAULT"
__nv_reservedSMEM_offset_0_alias:
	.zero		0
	.zero		64


//--------------------- .nv.constant0.neg         --------------------------
	.section	.nv.constant0.neg,"a",@progbits
	.sectionflags	@""
	.align	4
.nv.constant0.neg:
	.zero		912


//--------------------- SYMBOLS --------------------------

	.type		.nv.reservedSmem.offset0,@object
	.size		.nv.reservedSmem.offset0,0x4
